//
// Generated by NVIDIA NVVM Compiler
//
// Compiler Build ID: CL-36424714
// Cuda compilation tools, release 13.0, V13.0.88
// Based on NVVM 20.0.0
//

.version 9.0
.target sm_100
.address_size 64

	// .globl	_Z16vectorAdd_sharedPfS_S_i
.extern .shared .align 16 .b8 sdata[];

.visible .entry _Z16vectorAdd_sharedPfS_S_i(
	.param .u64 .ptr .align 1 _Z16vectorAdd_sharedPfS_S_i_param_0,
	.param .u64 .ptr .align 1 _Z16vectorAdd_sharedPfS_S_i_param_1,
	.param .u64 .ptr .align 1 _Z16vectorAdd_sharedPfS_S_i_param_2,
	.param .u32 _Z16vectorAdd_sharedPfS_S_i_param_3
)
{
	.reg .pred 	%p<3>;
	.reg .b32 	%r<11>;
	.reg .b32 	%f<6>;
	.reg .b64 	%rd<12>;

	ld.param.u64 	%rd1, [_Z16vectorAdd_sharedPfS_S_i_param_0];
	ld.param.u64 	%rd2, [_Z16vectorAdd_sharedPfS_S_i_param_1];
	ld.param.u64 	%rd3, [_Z16vectorAdd_sharedPfS_S_i_param_2];
	ld.param.u32 	%r4, [_Z16vectorAdd_sharedPfS_S_i_param_3];
	mov.u32 	%r5, %ntid.x;
	mov.u32 	%r6, %ctaid.x;
	mov.u32 	%r7, %tid.x;
	mad.lo.s32 	%r1, %r6, %r5, %r7;
	setp.ge.s32 	%p1, %r1, %r4;
	shl.b32 	%r8, %r7, 2;
	mov.u32 	%r9, sdata;
	add.s32 	%r2, %r9, %r8;
	shl.b32 	%r10, %r5, 2;
	add.s32 	%r3, %r2, %r10;
	@%p1 bra 	$L__BB0_2;
	cvta.to.global.u64 	%rd4, %rd1;
	cvta.to.global.u64 	%rd5, %rd2;
	mul.wide.s32 	%rd6, %r1, 4;
	add.s64 	%rd7, %rd4, %rd6;
	ld.global.f32 	%f1, [%rd7];
	st.shared.f32 	[%r2], %f1;
	add.s64 	%rd8, %rd5, %rd6;
	ld.global.f32 	%f2, [%rd8];
	st.shared.f32 	[%r3], %f2;
$L__BB0_2:
	setp.ge.s32 	%p2, %r1, %r4;
	bar.sync 	0;
	@%p2 bra 	$L__BB0_4;
	ld.shared.f32 	%f3, [%r2];
	ld.shared.f32 	%f4, [%r3];
	add.f32 	%f5, %f3, %f4;
	cvta.to.global.u64 	%rd9, %rd3;
	mul.wide.s32 	%rd10, %r1, 4;
	add.s64 	%rd11, %rd9, %rd10;
	st.global.f32 	[%rd11], %f5;
$L__BB0_4:
	ret;

}


// ===== COMPILED SASS (sm_100) =====

	.target	sm_100

	.elftype	@"ET_EXEC"


//--------------------- .note.nv.tkinfo           --------------------------
	.section	.note.nv.tkinfo,"",@"SHT_NOTE"
	.sectionflags	@"SHF_NOTE_NV_TKINFO"
	.tkinfo
        /*0018*/ 	.word	0x00000002
        /*0030*/ 	.string	""
        /*0030*/ 	.string	"ptxas"
        /*0030*/ 	.string	"Cuda compilation tools, release 13.0, V13.0.88"
        /*0030*/ 	.string	"Build cuda_13.0.r13.0/compiler.36424714_0"
        /*0030*/ 	.string	"-arch sm_100 -m 64 "



//--------------------- .note.nv.cuinfo           --------------------------
	.section	.note.nv.cuinfo,"",@"SHT_NOTE"
	.sectionflags	@"SHF_NOTE_NV_CUINFO"
        /*0018*/ 	.short	0x0002
        /*001a*/ 	.short	0x0064
        /*001c*/ 	.short	0x0082
	.zero		2


//--------------------- .nv.info                  --------------------------
	.section	.nv.info,"",@"SHT_CUDA_INFO"
	.align	4


	//----- nvinfo : EIATTR_REGCOUNT
	.align		4
        /*0000*/ 	.byte	0x04, 0x2f
        /*0002*/ 	.short	(.L_1 - .L_0)
	.align		4
.L_0:
        /*0004*/ 	.word	index@(_Z16vectorAdd_sharedPfS_S_i)
        /*0008*/ 	.word	0x0000000c


	//----- nvinfo : EIATTR_FRAME_SIZE
	.align		4
.L_1:
        /*000c*/ 	.byte	0x04, 0x11
        /*000e*/ 	.short	(.L_3 - .L_2)
	.align		4
.L_2:
        /*0010*/ 	.word	index@(_Z16vectorAdd_sharedPfS_S_i)
        /*0014*/ 	.word	0x00000000


	//----- nvinfo : EIATTR_MIN_STACK_SIZE
	.align		4
.L_3:
        /*0018*/ 	.byte	0x04, 0x12
        /*001a*/ 	.short	(.L_5 - .L_4)
	.align		4
.L_4:
        /*001c*/ 	.word	index@(_Z16vectorAdd_sharedPfS_S_i)
        /*0020*/ 	.word	0x00000000
.L_5:


//--------------------- .nv.compat                --------------------------
	.section	.nv.compat,"",@"SHT_CUDA_COMPAT_INFO"
	.align	4
        /*0000*/ 	.byte	0x02, 0x09, 0x00, 0x00, 0x02, 0x02, 0x01, 0x00, 0x02, 0x05, 0x05, 0x00, 0x03, 0x07, 0x01, 0x01
        /*0010*/ 	.byte	0x02, 0x03, 0x00, 0x00, 0x02, 0x06, 0x01, 0x00, 0x04, 0x0b, 0x08, 0x00, 0x09, 0x00, 0x00, 0x00
        /*0020*/ 	.byte	0x00, 0x00, 0x00, 0x00


//--------------------- .nv.info._Z16vectorAdd_sharedPfS_S_i --------------------------
	.section	.nv.info._Z16vectorAdd_sharedPfS_S_i,"",@"SHT_CUDA_INFO"
	.sectionflags	@""
	.align	4


	//----- nvinfo : EIATTR_CUDA_API_VERSION
	.align		4
        /*0000*/ 	.byte	0x04, 0x37
        /*0002*/ 	.short	(.L_7 - .L_6)
.L_6:
        /*0004*/ 	.word	0x00000082


	//----- nvinfo : EIATTR_KPARAM_INFO
	.align		4
.L_7:
        /*0008*/ 	.byte	0x04, 0x17
        /*000a*/ 	.short	(.L_9 - .L_8)
.L_8:
        /*000c*/ 	.word	0x00000000
        /*0010*/ 	.short	0x0003
        /*0012*/ 	.short	0x0018
        /*0014*/ 	.byte	0x00, 0xf0, 0x11, 0x00


	//----- nvinfo : EIATTR_KPARAM_INFO
	.align		4
.L_9:
        /*0018*/ 	.byte	0x04, 0x17
        /*001a*/ 	.short	(.L_11 - .L_10)
.L_10:
        /*001c*/ 	.word	0x00000000
        /*0020*/ 	.short	0x0002
        /*0022*/ 	.short	0x0010
        /*0024*/ 	.byte	0x00, 0xf5, 0x21, 0x00


	//----- nvinfo : EIATTR_KPARAM_INFO
	.align		4
.L_11:
        /*0028*/ 	.byte	0x04, 0x17
        /*002a*/ 	.short	(.L_13 - .L_12)
.L_12:
        /*002c*/ 	.word	0x00000000
        /*0030*/ 	.short	0x0001
        /*0032*/ 	.short	0x0008
        /*0034*/ 	.byte	0x00, 0xf5, 0x21, 0x00


	//----- nvinfo : EIATTR_KPARAM_INFO
	.align		4
.L_13:
        /*0038*/ 	.byte	0x04, 0x17
        /*003a*/ 	.short	(.L_15 - .L_14)
.L_14:
        /*003c*/ 	.word	0x00000000
        /*0040*/ 	.short	0x0000
        /*0042*/ 	.short	0x0000
        /*0044*/ 	.byte	0x00, 0xf5, 0x21, 0x00


	//----- nvinfo : EIATTR_SPARSE_MMA_MASK
	.align		4
.L_15:
        /*0048*/ 	.byte	0x03, 0x50
        /*004a*/ 	.short	0x0000


	//----- nvinfo : EIATTR_MAXREG_COUNT
	.align		4
        /*004c*/ 	.byte	0x03, 0x1b
        /*004e*/ 	.short	0x00ff


	//----- nvinfo : EIATTR_NUM_BARRIERS
	.align		4
        /*0050*/ 	.byte	0x02, 0x4c
        /*0052*/ 	.byte	0x01
	.zero		1


	//----- nvinfo : EIATTR_MERCURY_ISA_VERSION
	.align		4
        /*0054*/ 	.byte	0x03, 0x5f
        /*0056*/ 	.short	0x0101


	//----- nvinfo : EIATTR_VRC_CTA_INIT_COUNT
	.align		4
        /*0058*/ 	.byte	0x02, 0x4a
	.zero		1
	.zero		1


	//----- nvinfo : EIATTR_EXIT_INSTR_OFFSETS
	.align		4
        /*005c*/ 	.byte	0x04, 0x1c
        /*005e*/ 	.short	(.L_17 - .L_16)


	//   ....[0]....
.L_16:
        /*0060*/ 	.word	0x00000160


	//   ....[1]....
        /*0064*/ 	.word	0x000001d0


	//----- nvinfo : EIATTR_CBANK_PARAM_SIZE
	.align		4
.L_17:
        /*0068*/ 	.byte	0x03, 0x19
        /*006a*/ 	.short	0x001c


	//----- nvinfo : EIATTR_PARAM_CBANK
	.align		4
        /*006c*/ 	.byte	0x04, 0x0a
        /*006e*/ 	.short	(.L_19 - .L_18)
	.align		4
.L_18:
        /*0070*/ 	.word	index@(.nv.constant0._Z16vectorAdd_sharedPfS_S_i)
        /*0074*/ 	.short	0x0380
        /*0076*/ 	.short	0x001c


	//----- nvinfo : EIATTR_SW_WAR
	.align		4
.L_19:
        /*0078*/ 	.byte	0x04, 0x36
        /*007a*/ 	.short	(.L_21 - .L_20)
.L_20:
        /*007c*/ 	.word	0x00000008
.L_21:


//--------------------- .nv.callgraph             --------------------------
	.section	.nv.callgraph,"",@"SHT_CUDA_CALLGRAPH"
	.align	4
	.sectionentsize	8
	.align		4
        /*0000*/ 	.word	0x00000000
	.align		4
        /*0004*/ 	.word	0xffffffff
	.align		4
        /*0008*/ 	.word	0x00000000
	.align		4
        /*000c*/ 	.word	0xfffffffe
	.align		4
        /*0010*/ 	.word	0x00000000
	.align		4
        /*0014*/ 	.word	0xfffffffd
	.align		4
        /*0018*/ 	.word	0x00000000
	.align		4
        /*001c*/ 	.word	0xfffffffc


//--------------------- .text._Z16vectorAdd_sharedPfS_S_i --------------------------
	.section	.text._Z16vectorAdd_sharedPfS_S_i,"ax",@progbits
	.align	128
        .global         _Z16vectorAdd_sharedPfS_S_i
        .type           _Z16vectorAdd_sharedPfS_S_i,@function
        .size           _Z16vectorAdd_sharedPfS_S_i,(.L_x_1 - _Z16vectorAdd_sharedPfS_S_i)
        .other          _Z16vectorAdd_sharedPfS_S_i,@"STO_CUDA_ENTRY STV_DEFAULT"
_Z16vectorAdd_sharedPfS_S_i:
.text._Z16vectorAdd_sharedPfS_S_i:
[----:B------:R-:W-:Y:S01]  /*0000*/  LDC R1, c[0x0][0x37c] ;  /* 0x0000df00ff017b82 */ /* 0x000fe20000000800 */
[----:B------:R-:W0:Y:S07]  /*0010*/  S2R R0, SR_TID.X ;  /* 0x0000000000007919 */ /* 0x000e2e0000002100 */
[----:B------:R-:W0:Y:S01]  /*0020*/  S2UR UR4, SR_CTAID.X ;  /* 0x00000000000479c3 */ /* 0x000e220000002500 */
[----:B------:R-:W1:Y:S01]  /*0030*/  LDCU UR5, c[0x0][0x398] ;  /* 0x00007300ff0577ac */ /* 0x000e620008000800 */
[----:B------:R-:W2:Y:S06]  /*0040*/  LDCU.64 UR6, c[0x0][0x358] ;  /* 0x00006b00ff0677ac */ /* 0x000eac0008000a00 */
[----:B------:R-:W0:Y:S08]  /*0050*/  LDC R9, c[0x0][0x360] ;  /* 0x0000d800ff097b82 */ /* 0x000e300000000800 */
[----:B------:R-:W3:Y:S08]  /*0060*/  LDC.64 R2, c[0x0][0x380] ;  /* 0x0000e000ff027b82 */ /* 0x000ef00000000a00 */
[----:B------:R-:W4:Y:S01]  /*0070*/  LDC.64 R4, c[0x0][0x388] ;  /* 0x0000e200ff047b82 */ /* 0x000f220000000a00 */
[----:B0-----:R-:W-:-:S05]  /*0080*/  IMAD R7, R9, UR4, R0 ;  /* 0x0000000409077c24 */ /* 0x001fca000f8e0200 */
[----:B-1----:R-:W-:-:S13]  /*0090*/  ISETP.GE.AND P0, PT, R7, UR5, PT ;  /* 0x0000000507007c0c */ /* 0x002fda000bf06270 */
[----:B---3--:R-:W-:-:S04]  /*00a0*/  @!P0 IMAD.WIDE R2, R7, 0x4, R2 ;  /* 0x0000000407028825 */ /* 0x008fc800078e0202 */
[----:B----4-:R-:W-:Y:S02]  /*00b0*/  @!P0 IMAD.WIDE R4, R7, 0x4, R4 ;  /* 0x0000000407048825 */ /* 0x010fe400078e0204 */
[----:B--2---:R-:W2:Y:S04]  /*00c0*/  @!P0 LDG.E R3, desc[UR6][R2.64] ;  /* 0x0000000602038981 */ /* 0x004ea8000c1e1900 */
[----:B------:R-:W3:Y:S01]  /*00d0*/  @!P0 LDG.E R5, desc[UR6][R4.64] ;  /* 0x0000000604058981 */ /* 0x000ee2000c1e1900 */
[----:B------:R-:W0:Y:S01]  /*00e0*/  S2UR UR5, SR_CgaCtaId ;  /* 0x00000000000579c3 */ /* 0x000e220000008800 */
[----:B------:R-:W-:Y:S02]  /*00f0*/  UMOV UR4, 0x400 ;  /* 0x0000040000047882 */ /* 0x000fe40000000000 */
[----:B0-----:R-:W-:-:S06]  /*0100*/  ULEA UR4, UR5, UR4, 0x18 ;  /* 0x0000000405047291 */ /* 0x001fcc000f8ec0ff */
[----:B------:R-:W-:-:S04]  /*0110*/  LEA R0, R0, UR4, 0x2 ;  /* 0x0000000400007c11 */ /* 0x000fc8000f8e10ff */
[----:B------:R-:W-:Y:S01]  /*0120*/  LEA R6, R9, R0, 0x2 ;  /* 0x0000000009067211 */ /* 0x000fe200078e10ff */
[----:B--2---:R0:W-:Y:S04]  /*0130*/  @!P0 STS [R0], R3 ;  /* 0x0000000300008388 */ /* 0x0041e80000000800 */
[----:B---3--:R0:W-:Y:S01]  /*0140*/  @!P0 STS [R6], R5 ;  /* 0x0000000506008388 */ /* 0x0081e20000000800 */
[----:B------:R-:W-:Y:S06]  /*0150*/  BAR.SYNC.DEFER_BLOCKING 0x0 ;  /* 0x0000000000007b1d */ /* 0x000fec0000010000 */
[----:B------:R-:W-:Y:S05]  /*0160*/  @P0 EXIT ;  /* 0x000000000000094d */ /* 0x000fea0003800000 */
[----:B0-----:R-:W-:Y:S01]  /*0170*/  LDS R0, [R0] ;  /* 0x0000000000007984 */ /* 0x001fe20000000800 */
[----:B------:R-:W0:Y:S03]  /*0180*/  LDC.64 R2, c[0x0][0x390] ;  /* 0x0000e400ff027b82 */ /* 0x000e260000000a00 */
[----:B------:R-:W1:Y:S01]  /*0190*/  LDS R5, [R6] ;  /* 0x0000000006057984 */ /* 0x000e620000000800 */
[----:B0-----:R-:W-:-:S04]  /*01a0*/  IMAD.WIDE R2, R7, 0x4, R2 ;  /* 0x0000000407027825 */ /* 0x001fc800078e0202 */
[----:B-1----:R-:W-:-:S05]  /*01b0*/  FADD R5, R0, R5 ;  /* 0x0000000500057221 */ /* 0x002fca0000000000 */
[----:B------:R-:W-:Y:S01]  /*01c0*/  STG.E desc[UR6][R2.64], R5 ;  /* 0x0000000502007986 */ /* 0x000fe2000c101906 */
[----:B------:R-:W-:Y:S05]  /*01d0*/  EXIT ;  /* 0x000000000000794d */ /* 0x000fea0003800000 */
.L_x_0:
[----:B------:R-:W-:-:S00]  /*01e0*/  BRA `(.L_x_0) ;  /* 0xfffffffc00fc7947 */ /* 0x000fc0000383ffff */
[----:B------:R-:W-:-:S00]  /*01f0*/  NOP ;  /* 0x0000000000007918 */ /* 0x000fc00000000000 */
        /* <DEDUP_REMOVED lines=8> */
.L_x_1:


//--------------------- .nv.shared._Z16vectorAdd_sharedPfS_S_i --------------------------
	.section	.nv.shared._Z16vectorAdd_sharedPfS_S_i,"aw",@nobits
	.sectionflags	@""
	.align	16
	.zero		1024


//--------------------- .nv.shared.reserved.0     --------------------------
	.section	.nv.shared.reserved.0,"aw",@nobits
	.weak		__nv_reservedSMEM_offset_0_alias
	.size		__nv_reservedSMEM_offset_0_alias, 0, 64
	.other		__nv_reservedSMEM_offset_0_alias,@"STO_CUDA_RESERVED_SHARED STV_DEFAULT"
__nv_reservedSMEM_offset_0_alias:
	.zero		0
	.zero		64


//--------------------- .nv.constant0._Z16vectorAdd_sharedPfS_S_i --------------------------
	.section	.nv.constant0._Z16vectorAdd_sharedPfS_S_i,"a",@progbits
	.sectionflags	@""
	.align	4
.nv.constant0._Z16vectorAdd_sharedPfS_S_i:
	.zero		924


//--------------------- SYMBOLS --------------------------

	.type		.nv.reservedSmem.offset0,@object
	.size		.nv.reservedSmem.offset0,0x4
	.type		.nv.reservedSmem.cap,@object
	.size		.nv.reservedSmem.cap,0x4
